	.headerflags	@"EF_CUDA_TEXMODE_UNIFIED EF_CUDA_64BIT_ADDRESS EF_CUDA_ACCELERATORS EF_CUDA_SM90 EF_CUDA_VIRTUAL_SM(EF_CUDA_SM90)"
	.elftype	@"ET_EXEC"


//--------------------- .nv.info                  --------------------------
	.section	.nv.info,"",@"SHT_CUDA_INFO"
	.align	4


	//----- nvinfo : EIATTR_REGCOUNT
	.align		4
        /*0000*/ 	.byte	0x04, 0x2f
        /*0002*/ 	.short	(.L_3 - .L_2)
	.align		4
.L_2:
        /*0004*/ 	.word	index@(triton_poi_fused__native_batch_norm_legit_no_training_3)
        /*0008*/ 	.word	0x00000020


	//----- nvinfo : EIATTR_MIN_STACK_SIZE
	.align		4
.L_3:
        /*000c*/ 	.byte	0x04, 0x12
        /*000e*/ 	.short	(.L_5 - .L_4)
	.align		4
.L_4:
        /*0010*/ 	.word	index@(triton_poi_fused__native_batch_norm_legit_no_training_3)
        /*0014*/ 	.word	0x00000000


	//----- nvinfo : EIATTR_FRAME_SIZE
	.align		4
.L_5:
        /*0018*/ 	.byte	0x04, 0x11
        /*001a*/ 	.short	(.L_7 - .L_6)
	.align		4
.L_6:
        /*001c*/ 	.word	index@(triton_poi_fused__native_batch_norm_legit_no_training_3)
        /*0020*/ 	.word	0x00000000


	//----- nvinfo : EIATTR_MIN_STACK_SIZE
	.align		4
.L_7:
        /*0024*/ 	.byte	0x04, 0x12
        /*0026*/ 	.short	(.L_9 - .L_8)
	.align		4
.L_8:
        /*0028*/ 	.word	index@(triton_poi_fused__native_batch_norm_legit_no_training_3)
        /*002c*/ 	.word	0x00000000
.L_9:


//--------------------- .nv.info.triton_poi_fused__native_batch_norm_legit_no_training_3 --------------------------
	.section	.nv.info.triton_poi_fused__native_batch_norm_legit_no_training_3,"",@"SHT_CUDA_INFO"
	.sectionflags	@""
	.align	4


	//----- nvinfo : EIATTR_CUDA_API_VERSION
	.align		4
        /*0000*/ 	.byte	0x04, 0x37
        /*0002*/ 	.short	(.L_11 - .L_10)
.L_10:
        /*0004*/ 	.word	0x0000007c


	//----- nvinfo : EIATTR_KPARAM_INFO
	.align		4
.L_11:
        /*0008*/ 	.byte	0x04, 0x17
        /*000a*/ 	.short	(.L_13 - .L_12)
.L_12:
        /*000c*/ 	.word	0x00000000
        /*0010*/ 	.short	0x0006
        /*0012*/ 	.short	0x0030
        /*0014*/ 	.byte	0x00, 0xf0, 0x11, 0x00


	//----- nvinfo : EIATTR_KPARAM_INFO
	.align		4
.L_13:
        /*0018*/ 	.byte	0x04, 0x17
        /*001a*/ 	.short	(.L_15 - .L_14)
.L_14:
        /*001c*/ 	.word	0x00000000
        /*0020*/ 	.short	0x0005
        /*0022*/ 	.short	0x0028
        /*0024*/ 	.byte	0x00, 0xf4, 0x21, 0x00


	//----- nvinfo : EIATTR_KPARAM_INFO
	.align		4
.L_15:
        /*0028*/ 	.byte	0x04, 0x17
        /*002a*/ 	.short	(.L_17 - .L_16)
.L_16:
        /*002c*/ 	.word	0x00000000
        /*0030*/ 	.short	0x0004
        /*0032*/ 	.short	0x0020
        /*0034*/ 	.byte	0x00, 0xf4, 0x21, 0x00


	//----- nvinfo : EIATTR_KPARAM_INFO
	.align		4
.L_17:
        /*0038*/ 	.byte	0x04, 0x17
        /*003a*/ 	.short	(.L_19 - .L_18)
.L_18:
        /*003c*/ 	.word	0x00000000
        /*0040*/ 	.short	0x0003
        /*0042*/ 	.short	0x0018
        /*0044*/ 	.byte	0x00, 0xf4, 0x21, 0x00


	//----- nvinfo : EIATTR_KPARAM_INFO
	.align		4
.L_19:
        /*0048*/ 	.byte	0x04, 0x17
        /*004a*/ 	.short	(.L_21 - .L_20)
.L_20:
        /*004c*/ 	.word	0x00000000
        /*0050*/ 	.short	0x0002
        /*0052*/ 	.short	0x0010
        /*0054*/ 	.byte	0x00, 0xf4, 0x21, 0x00


	//----- nvinfo : EIATTR_KPARAM_INFO
	.align		4
.L_21:
        /*0058*/ 	.byte	0x04, 0x17
        /*005a*/ 	.short	(.L_23 - .L_22)
.L_22:
        /*005c*/ 	.word	0x00000000
        /*0060*/ 	.short	0x0001
        /*0062*/ 	.short	0x0008
        /*0064*/ 	.byte	0x00, 0xf4, 0x21, 0x00


	//----- nvinfo : EIATTR_KPARAM_INFO
	.align		4
.L_23:
        /*0068*/ 	.byte	0x04, 0x17
        /*006a*/ 	.short	(.L_25 - .L_24)
.L_24:
        /*006c*/ 	.word	0x00000000
        /*0070*/ 	.short	0x0000
        /*0072*/ 	.short	0x0000
        /*0074*/ 	.byte	0x00, 0xf4, 0x21, 0x00


	//----- nvinfo : EIATTR_SPARSE_MMA_MASK
	.align		4
.L_25:
        /*0078*/ 	.byte	0x03, 0x50
        /*007a*/ 	.short	0x0000


	//----- nvinfo : EIATTR_MAXREG_COUNT
	.align		4
        /*007c*/ 	.byte	0x03, 0x1b
        /*007e*/ 	.short	0x00ff


	//----- nvinfo : EIATTR_EXIT_INSTR_OFFSETS
	.align		4
        /*0080*/ 	.byte	0x04, 0x1c
        /*0082*/ 	.short	(.L_27 - .L_26)


	//   ....[0]....
.L_26:
        /*0084*/ 	.word	0x00000950


	//----- nvinfo : EIATTR_REQNTID
	.align		4
.L_27:
        /*0088*/ 	.byte	0x04, 0x10
        /*008a*/ 	.short	(.L_29 - .L_28)
.L_28:
        /*008c*/ 	.word	0x00000080
        /*0090*/ 	.word	0x00000001
        /*0094*/ 	.word	0x00000001


	//----- nvinfo : EIATTR_CBANK_PARAM_SIZE
	.align		4
.L_29:
        /*0098*/ 	.byte	0x03, 0x19
        /*009a*/ 	.short	0x0034


	//----- nvinfo : EIATTR_PARAM_CBANK
	.align		4
        /*009c*/ 	.byte	0x04, 0x0a
        /*009e*/ 	.short	(.L_31 - .L_30)
	.align		4
.L_30:
        /*00a0*/ 	.word	index@(.nv.constant0.triton_poi_fused__native_batch_norm_legit_no_training_3)
        /*00a4*/ 	.short	0x0210
        /*00a6*/ 	.short	0x0034


	//----- nvinfo : EIATTR_SW_WAR
	.align		4
.L_31:
        /*00a8*/ 	.byte	0x04, 0x36
        /*00aa*/ 	.short	(.L_33 - .L_32)
.L_32:
        /*00ac*/ 	.word	0x00000008
.L_33:


//--------------------- .nv.callgraph             --------------------------
	.section	.nv.callgraph,"",@"SHT_CUDA_CALLGRAPH"
	.align	4
	.sectionentsize	8
	.align		4
        /*0000*/ 	.word	0x00000000
	.align		4
        /*0004*/ 	.word	0xffffffff
	.align		4
        /*0008*/ 	.word	0x00000000
	.align		4
        /*000c*/ 	.word	0xfffffffe
	.align		4
        /*0010*/ 	.word	0x00000000
	.align		4
        /*0014*/ 	.word	0xfffffffd
	.align		4
        /*0018*/ 	.word	0x00000000
	.align		4
        /*001c*/ 	.word	0xfffffffc


//--------------------- .nv.constant4             --------------------------
	.section	.nv.constant4,"a",@progbits
	.align	8
	.align		8
.nv.constant4:
        /*0000*/ 	.dword	_$_str
	.align		8
        /*0008*/ 	.dword	_$_str_$_2


//--------------------- .text.triton_poi_fused__native_batch_norm_legit_no_training_3 --------------------------
	.section	.text.triton_poi_fused__native_batch_norm_legit_no_training_3,"ax",@progbits
	.align	128
        .global         triton_poi_fused__native_batch_norm_legit_no_training_3
        .type           triton_poi_fused__native_batch_norm_legit_no_training_3,@function
        .size           triton_poi_fused__native_batch_norm_legit_no_training_3,(.L_x_1 - triton_poi_fused__native_batch_norm_legit_no_training_3)
        .other          triton_poi_fused__native_batch_norm_legit_no_training_3,@"STO_CUDA_ENTRY STV_DEFAULT"
triton_poi_fused__native_batch_norm_legit_no_training_3:
.text.triton_poi_fused__native_batch_norm_legit_no_training_3:
[----:B------:R-:W-:Y:S01]  /*0000*/  LDC R1, c[0x0][0x28] ;  /* 0x00000a00ff017b82 */ /* 0x000fe20000000800 */
[----:B------:R-:W1:Y:S07]  /*0010*/  S2R R0, SR_TID.X ;  /* 0x0000000000007919 */ /* 0x000e6e0000002100 */
[----:B------:R-:W2:Y:S01]  /*0020*/  LDC.64 R24, c[0x0][0x218] ;  /* 0x00008600ff187b82 */ /* 0x000ea20000000a00 */
[----:B------:R-:W-:Y:S01]  /*0030*/  ULDC.64 UR4, c[0x0][0x208] ;  /* 0x0000820000047ab9 */ /* 0x000fe20000000a00 */
[----:B------:R-:W3:Y:S06]  /*0040*/  S2R R3, SR_CTAID.X ;  /* 0x0000000000037919 */ /* 0x000eec0000002500 */
[----:B------:R-:W4:Y:S08]  /*0050*/  LDC.64 R20, c[0x0][0x210] ;  /* 0x00008400ff147b82 */ /* 0x000f300000000a00 */
[----:B------:R-:W5:Y:S08]  /*0060*/  LDC.64 R16, c[0x0][0x220] ;  /* 0x00008800ff107b82 */ /* 0x000f700000000a00 */
[----:B------:R-:W5:Y:S01]  /*0070*/  LDC.64 R28, c[0x0][0x230] ;  /* 0x00008c00ff1c7b82 */ /* 0x000f620000000a00 */
[----:B-1----:R-:W-:-:S04]  /*0080*/  SHF.L.U32 R0, R0, 0x2, RZ ;  /* 0x0000000200007819 */ /* 0x002fc800000006ff */
[----:B------:R-:W-:Y:S02]  /*0090*/  LOP3.LUT R0, R0, 0x1fc, RZ, 0xc0, !PT ;  /* 0x000001fc00007812 */ /* 0x000fe400078ec0ff */
[----:B---3--:R-:W-:Y:S02]  /*00a0*/  SHF.R.S32.HI R19, RZ, 0x15, R3 ;  /* 0x00000015ff137819 */ /* 0x008fe40000011403 */
[----:B------:R-:W-:Y:S02]  /*00b0*/  LEA R2, R3, R0, 0xa ;  /* 0x0000000003027211 */ /* 0x000fe400078e50ff */
[----:B------:R-:W-:-:S03]  /*00c0*/  SGXT R19, R19, 0x1 ;  /* 0x000000011313781a */ /* 0x000fc60000000200 */
[----:B----4-:R-:W-:Y:S01]  /*00d0*/  IMAD.WIDE R20, R2, 0x4, R20 ;  /* 0x0000000402147825 */ /* 0x010fe200078e0214 */
[----:B------:R-:W-:-:S04]  /*00e0*/  LEA.HI R0, R19, R2, RZ, 0xa ;  /* 0x0000000213007211 */ /* 0x000fc800078f50ff */
[----:B------:R-:W-:Y:S01]  /*00f0*/  LOP3.LUT R3, R0, 0xfffffc00, RZ, 0xc0, !PT ;  /* 0xfffffc0000037812 */ /* 0x000fe200078ec0ff */
[----:B------:R-:W3:Y:S03]  /*0100*/  LDG.E.128 R12, desc[UR4][R20.64] ;  /* 0x00000004140c7981 */ /* 0x000ee6000c1e1d00 */
[----:B------:R-:W-:-:S05]  /*0110*/  IADD3 R3, R2, -R3, RZ ;  /* 0x8000000302037210 */ /* 0x000fca0007ffe0ff */
[C---:B--2---:R-:W-:Y:S01]  /*0120*/  IMAD.WIDE R4, R3.reuse, 0x4, R24 ;  /* 0x0000000403047825 */ /* 0x044fe200078e0218 */
[----:B------:R-:W-:Y:S01]  /*0130*/  IADD3 R0, R2, 0x200, RZ ;  /* 0x0000020002007810 */ /* 0x000fe20007ffe0ff */
[----:B------:R-:W2:Y:S02]  /*0140*/  LDG.E.128 R20, desc[UR4][R20.64+0x800] ;  /* 0x0008000414147981 */ /* 0x000ea4000c1e1d00 */
[----:B-----5:R-:W-:Y:S02]  /*0150*/  IMAD.WIDE R8, R3, 0x4, R16 ;  /* 0x0000000403087825 */ /* 0x020fe400078e0210 */
[----:B------:R-:W3:Y:S04]  /*0160*/  LDG.E.EL.128 R4, desc[UR4][R4.64] ;  /* 0x0000000404047981 */ /* 0x000ee8000c2e1d00 */
[----:B------:R-:W4:Y:S01]  /*0170*/  LDG.E.EL.128 R8, desc[UR4][R8.64] ;  /* 0x0000000408087981 */ /* 0x000f22000c2e1d00 */
[----:B------:R-:W-:-:S04]  /*0180*/  LEA.HI R19, R19, R0, RZ, 0xa ;  /* 0x0000000013137211 */ /* 0x000fc800078f50ff */
[----:B------:R-:W-:-:S04]  /*0190*/  LOP3.LUT R19, R19, 0xfffffc00, RZ, 0xc0, !PT ;  /* 0xfffffc0013137812 */ /* 0x000fc800078ec0ff */
[----:B------:R-:W-:-:S05]  /*01a0*/  IADD3 R0, R0, -R19, RZ ;  /* 0x8000001300007210 */ /* 0x000fca0007ffe0ff */
[----:B------:R-:W-:-:S06]  /*01b0*/  IMAD.WIDE R16, R0, 0x4, R16 ;  /* 0x0000000400107825 */ /* 0x000fcc00078e0210 */
[----:B------:R-:W5:Y:S01]  /*01c0*/  LDG.E.EL.128 R16, desc[UR4][R16.64] ;  /* 0x0000000410107981 */ /* 0x000f62000c2e1d00 */
[----:B------:R-:W-:-:S06]  /*01d0*/  IMAD.WIDE R24, R0, 0x4, R24 ;  /* 0x0000000400187825 */ /* 0x000fcc00078e0218 */
[----:B------:R-:W2:Y:S01]  /*01e0*/  LDG.E.EL.128 R24, desc[UR4][R24.64] ;  /* 0x0000000418187981 */ /* 0x000ea2000c2e1d00 */
[----:B---3--:R-:W-:Y:S01]  /*01f0*/  FADD R7, R15, -R7 ;  /* 0x800000070f077221 */ /* 0x008fe20000000000 */
[----:B----4-:R-:W-:-:S06]  /*0200*/  FADD R15, R8, 9.9999997473787516356e-06 ;  /* 0x3727c5ac080f7421 */ /* 0x010fcc0000000000 */
[----:B------:R-:W1:Y:S01]  /*0210*/  MUFU.SQRT R15, R15 ;  /* 0x0000000f000f7308 */ /* 0x000e620000002000 */
[----:B------:R-:W-:Y:S01]  /*0220*/  FADD R8, R9, 9.9999997473787516356e-06 ;  /* 0x3727c5ac09087421 */ /* 0x000fe20000000000 */
[----:B------:R-:W-:-:S06]  /*0230*/  FADD R9, R10, 9.9999997473787516356e-06 ;  /* 0x3727c5ac0a097421 */ /* 0x000fcc0000000000 */
[----:B------:R-:W3:Y:S01]  /*0240*/  MUFU.SQRT R8, R8 ;  /* 0x0000000800087308 */ /* 0x000ee20000002000 */
[----:B-1----:R-:W-:-:S07]  /*0250*/  FSETP.GT.AND P3, PT, R15, 8.50705917302346158658e+37, PT ;  /* 0x7e8000000f00780b */ /* 0x002fce0003f64000 */
[----:B------:R-:W1:Y:S01]  /*0260*/  MUFU.SQRT R9, R9 ;  /* 0x0000000900097308 */ /* 0x000e620000002000 */
[----:B------:R-:W-:Y:S01]  /*0270*/  FSETP.GEU.AND P4, PT, R15, 1.175494350822287508e-38, PT ;  /* 0x008000000f00780b */ /* 0x000fe20003f8e000 */
[----:B------:R-:W-:Y:S01]  /*0280*/  FADD R10, R11, 9.9999997473787516356e-06 ;  /* 0x3727c5ac0b0a7421 */ /* 0x000fe20000000000 */
[----:B------:R-:W-:Y:S01]  /*0290*/  FADD R5, R13, -R5 ;  /* 0x800000050d057221 */ /* 0x000fe20000000000 */
[----:B---3--:R-:W-:-:S04]  /*02a0*/  FSETP.GT.AND P5, PT, R8, 8.50705917302346158658e+37, PT ;  /* 0x7e8000000800780b */ /* 0x008fc80003fa4000 */
[----:B------:R-:W3:Y:S01]  /*02b0*/  MUFU.SQRT R10, R10 ;  /* 0x0000000a000a7308 */ /* 0x000ee20000002000 */
[----:B------:R-:W-:Y:S01]  /*02c0*/  @P3 FMUL R15, R15, 0.25 ;  /* 0x3e8000000f0f3820 */ /* 0x000fe20000400000 */
[----:B------:R-:W-:Y:S01]  /*02d0*/  FSETP.GEU.AND P0, PT, R8, 1.175494350822287508e-38, PT ;  /* 0x008000000800780b */ /* 0x000fe20003f0e000 */
[----:B-----5:R-:W-:Y:S01]  /*02e0*/  FADD R11, R16, 9.9999997473787516356e-06 ;  /* 0x3727c5ac100b7421 */ /* 0x020fe20000000000 */
[----:B------:R-:W-:Y:S02]  /*02f0*/  FADD R13, R12, -R4 ;  /* 0x800000040c0d7221 */ /* 0x000fe40000000000 */
[----:B------:R-:W-:Y:S01]  /*0300*/  @!P4 FMUL R15, R15, 16777216 ;  /* 0x4b8000000f0fc820 */ /* 0x000fe20000400000 */
[----:B-1----:R-:W-:Y:S01]  /*0310*/  FSETP.GT.AND P6, PT, R9, 8.50705917302346158658e+37, PT ;  /* 0x7e8000000900780b */ /* 0x002fe20003fc4000 */
[----:B------:R-:W-:Y:S01]  /*0320*/  HFMA2.MMA R4, -RZ, RZ, 1.625, 0 ;  /* 0x3e800000ff047435 */ /* 0x000fe200000001ff */
[----:B------:R-:W-:Y:S01]  /*0330*/  FADD R17, R17, 9.9999997473787516356e-06 ;  /* 0x3727c5ac11117421 */ /* 0x000fe20000000000 */
[----:B------:R-:W-:Y:S01]  /*0340*/  FSETP.GEU.AND P1, PT, R9, 1.175494350822287508e-38, PT ;  /* 0x008000000900780b */ /* 0x000fe20003f2e000 */
[----:B------:R-:W-:Y:S01]  /*0350*/  MUFU.SQRT R11, R11 ;  /* 0x0000000b000b7308 */ /* 0x000fe20000002000 */
[----:B------:R-:W-:Y:S01]  /*0360*/  @P5 FMUL R8, R8, 0.25 ;  /* 0x3e80000008085820 */ /* 0x000fe20000400000 */
[----:B--2---:R-:W-:-:S06]  /*0370*/  FADD R26, R22, -R26 ;  /* 0x8000001a161a7221 */ /* 0x004fcc0000000000 */
[----:B------:R-:W1:Y:S01]  /*0380*/  MUFU.RCP R15, R15 ;  /* 0x0000000f000f7308 */ /* 0x000e620000001000 */
[----:B------:R-:W-:Y:S01]  /*0390*/  FSEL R22, R4, 1, P3 ;  /* 0x3f80000004167808 */ /* 0x000fe20001800000 */
[----:B------:R-:W-:Y:S01]  /*03a0*/  FADD R18, R18, 9.9999997473787516356e-06 ;  /* 0x3727c5ac12127421 */ /* 0x000fe20000000000 */
[----:B------:R-:W-:Y:S01]  /*03b0*/  FADD R19, R19, 9.9999997473787516356e-06 ;  /* 0x3727c5ac13137421 */ /* 0x000fe20000000000 */
[----:B------:R-:W-:-:S04]  /*03c0*/  @!P0 FMUL R8, R8, 16777216 ;  /* 0x4b80000008088820 */ /* 0x000fc80000400000 */
[----:B------:R-:W2:Y:S01]  /*03d0*/  MUFU.SQRT R16, R17 ;  /* 0x0000001100107308 */ /* 0x000ea20000002000 */
[----:B---3--:R-:W-:Y:S01]  /*03e0*/  FSETP.GT.AND P2, PT, R10, 8.50705917302346158658e+37, PT ;  /* 0x7e8000000a00780b */ /* 0x008fe20003f44000 */
[----:B------:R-:W-:Y:S01]  /*03f0*/  @P6 FMUL R9, R9, 0.25 ;  /* 0x3e80000009096820 */ /* 0x000fe20000400000 */
[----:B------:R-:W-:Y:S01]  /*0400*/  FADD R6, R14, -R6 ;  /* 0x800000060e067221 */ /* 0x000fe20000000000 */
[----:B------:R-:W-:Y:S01]  /*0410*/  @!P4 FMUL R22, R22, 16777216 ;  /* 0x4b8000001616c820 */ /* 0x000fe20000400000 */
[----:B------:R-:W-:Y:S01]  /*0420*/  FSETP.GEU.AND P3, PT, R10, 1.175494350822287508e-38, PT ;  /* 0x008000000a00780b */ /* 0x000fe20003f6e000 */
[----:B------:R-:W-:Y:S02]  /*0430*/  @!P1 FMUL R9, R9, 16777216 ;  /* 0x4b80000009099820 */ /* 0x000fe40000400000 */
[----:B------:R3:W4:Y:S01]  /*0440*/  MUFU.SQRT R14, R18 ;  /* 0x00000012000e7308 */ /* 0x0007220000002000 */
[----:B-1----:R-:W-:Y:S01]  /*0450*/  FMUL R22, R15, R22 ;  /* 0x000000160f167220 */ /* 0x002fe20000400000 */
[----:B------:R-:W-:Y:S01]  /*0460*/  FADD R25, R21, -R25 ;  /* 0x8000001915197221 */ /* 0x000fe20000000000 */
[----:B------:R-:W-:-:S05]  /*0470*/  FSETP.GT.AND P4, PT, R11, 8.50705917302346158658e+37, PT ;  /* 0x7e8000000b00780b */ /* 0x000fca0003f84000 */
[----:B------:R-:W1:Y:S01]  /*0480*/  MUFU.SQRT R17, R19 ;  /* 0x0000001300117308 */ /* 0x000e620000002000 */
[C---:B------:R-:W-:Y:S02]  /*0490*/  FSEL R15, R4.reuse, 1, P5 ;  /* 0x3f800000040f7808 */ /* 0x040fe40002800000 */
[----:B---3--:R-:W-:-:S05]  /*04a0*/  FSEL R18, R4, 1, P6 ;  /* 0x3f80000004127808 */ /* 0x008fca0003000000 */
[----:B------:R-:W3:Y:S01]  /*04b0*/  MUFU.RCP R8, R8 ;  /* 0x0000000800087308 */ /* 0x000ee20000001000 */
[----:B--2---:R-:W-:Y:S01]  /*04c0*/  FSETP.GT.AND P6, PT, R16, 8.50705917302346158658e+37, PT ;  /* 0x7e8000001000780b */ /* 0x004fe20003fc4000 */
[----:B------:R-:W-:Y:S01]  /*04d0*/  FADD R12, R20, -R24 ;  /* 0x80000018140c7221 */ /* 0x000fe20000000000 */
[----:B------:R-:W-:Y:S01]  /*04e0*/  FSEL R20, R4, 1, P2 ;  /* 0x3f80000004147808 */ /* 0x000fe20001000000 */
[----:B------:R-:W-:-:S04]  /*04f0*/  @P2 FMUL R10, R10, 0.25 ;  /* 0x3e8000000a0a2820 */ /* 0x000fc80000400000 */
[----:B------:R-:W2:Y:S01]  /*0500*/  MUFU.RCP R21, R9 ;  /* 0x0000000900157308 */ /* 0x000ea20000001000 */
[----:B------:R-:W-:Y:S01]  /*0510*/  @!P0 FMUL R15, R15, 16777216 ;  /* 0x4b8000000f0f8820 */ /* 0x000fe20000400000 */
[----:B------:R-:W-:Y:S01]  /*0520*/  FSETP.GEU.AND P0, PT, R16, 1.175494350822287508e-38, PT ;  /* 0x008000001000780b */ /* 0x000fe20003f0e000 */
[----:B------:R-:W-:Y:S01]  /*0530*/  @!P3 FMUL R10, R10, 16777216 ;  /* 0x4b8000000a0ab820 */ /* 0x000fe20000400000 */
[----:B------:R-:W-:Y:S01]  /*0540*/  FSETP.GEU.AND P5, PT, R11, 1.175494350822287508e-38, PT ;  /* 0x008000000b00780b */ /* 0x000fe20003fae000 */
[----:B------:R-:W-:Y:S01]  /*0550*/  @!P3 FMUL R20, R20, 16777216 ;  /* 0x4b8000001414b820 */ /* 0x000fe20000400000 */
[----:B----4-:R-:W-:Y:S01]  /*0560*/  FSETP.GT.AND P2, PT, R14, 8.50705917302346158658e+37, PT ;  /* 0x7e8000000e00780b */ /* 0x010fe20003f44000 */
[----:B------:R-:W-:Y:S01]  /*0570*/  @!P1 FMUL R18, R18, 16777216 ;  /* 0x4b80000012129820 */ /* 0x000fe20000400000 */
[----:B-1----:R-:W-:Y:S01]  /*0580*/  FSETP.GT.AND P3, PT, R17, 8.50705917302346158658e+37, PT ;  /* 0x7e8000001100780b */ /* 0x002fe20003f64000 */
[----:B------:R-:W-:Y:S01]  /*0590*/  FADD R23, R23, -R27 ;  /* 0x8000001b17177221 */ /* 0x000fe20000000000 */
[----:B---3--:R-:W-:Y:S01]  /*05a0*/  FMUL R24, R8, R15 ;  /* 0x0000000f08187220 */ /* 0x008fe20000400000 */
[----:B------:R-:W-:Y:S01]  /*05b0*/  @P4 FMUL R11, R11, 0.25 ;  /* 0x3e8000000b0b4820 */ /* 0x000fe20000400000 */
[----:B------:R-:W1:Y:S01]  /*05c0*/  MUFU.RCP R27, R10 ;  /* 0x0000000a001b7308 */ /* 0x000e620000001000 */
[----:B------:R-:W-:Y:S01]  /*05d0*/  FSEL R8, R4, 1, P4 ;  /* 0x3f80000004087808 */ /* 0x000fe20002000000 */
[----:B------:R-:W-:Y:S01]  /*05e0*/  @P6 FMUL R16, R16, 0.25 ;  /* 0x3e80000010106820 */ /* 0x000fe20000400000 */
[----:B------:R-:W-:-:S02]  /*05f0*/  FSETP.GEU.AND P1, PT, R14, 1.175494350822287508e-38, PT ;  /* 0x008000000e00780b */ /* 0x000fc40003f2e000 */
[----:B------:R-:W-:Y:S01]  /*0600*/  FSETP.GEU.AND P4, PT, R17, 1.175494350822287508e-38, PT ;  /* 0x008000001100780b */ /* 0x000fe20003f8e000 */
[----:B--2---:R-:W-:Y:S02]  /*0610*/  FMUL R21, R21, R18 ;  /* 0x0000001215157220 */ /* 0x004fe40000400000 */
[----:B------:R-:W2:Y:S01]  /*0620*/  LDC.64 R18, c[0x0][0x228] ;  /* 0x00008a00ff127b82 */ /* 0x000ea20000000a00 */
[----:B------:R-:W-:Y:S01]  /*0630*/  @!P0 FMUL R16, R16, 16777216 ;  /* 0x4b80000010108820 */ /* 0x000fe20000400000 */
[----:B------:R-:W-:Y:S01]  /*0640*/  @!P5 FMUL R11, R11, 16777216 ;  /* 0x4b8000000b0bd820 */ /* 0x000fe20000400000 */
[----:B------:R-:W-:Y:S01]  /*0650*/  @P2 FMUL R14, R14, 0.25 ;  /* 0x3e8000000e0e2820 */ /* 0x000fe20000400000 */
[----:B------:R-:W-:Y:S02]  /*0660*/  @P3 FMUL R17, R17, 0.25 ;  /* 0x3e80000011113820 */ /* 0x000fe40000400000 */
[----:B------:R-:W3:Y:S01]  /*0670*/  MUFU.RCP R15, R11 ;  /* 0x0000000b000f7308 */ /* 0x000ee20000001000 */
[----:B-1----:R-:W-:Y:S01]  /*0680*/  FMUL R20, R27, R20 ;  /* 0x000000141b147220 */ /* 0x002fe20000400000 */
[----:B------:R-:W-:-:S02]  /*0690*/  @!P1 FMUL R14, R14, 16777216 ;  /* 0x4b8000000e0e9820 */ /* 0x000fc40000400000 */
[----:B------:R-:W-:-:S04]  /*06a0*/  @!P4 FMUL R17, R17, 16777216 ;  /* 0x4b8000001111c820 */ /* 0x000fc80000400000 */
[----:B------:R-:W1:Y:S01]  /*06b0*/  MUFU.RCP R16, R16 ;  /* 0x0000001000107308 */ /* 0x000e620000001000 */
[----:B------:R-:W-:Y:S01]  /*06c0*/  FMUL R27, R13, R22 ;  /* 0x000000160d1b7220 */ /* 0x000fe20000400000 */
[----:B------:R-:W-:Y:S01]  /*06d0*/  FMUL R22, R5, R24 ;  /* 0x0000001805167220 */ /* 0x000fe20000400000 */
[----:B------:R-:W-:-:S05]  /*06e0*/  FSEL R9, R4, 1, P6 ;  /* 0x3f80000004097808 */ /* 0x000fca0003000000 */
[----:B------:R1:W4:Y:S01]  /*06f0*/  MUFU.RCP R10, R14 ;  /* 0x0000000e000a7308 */ /* 0x0003220000001000 */
[----:B------:R-:W-:Y:S01]  /*0700*/  @!P5 FMUL R8, R8, 16777216 ;  /* 0x4b8000000808d820 */ /* 0x000fe20000400000 */
[----:B------:R-:W-:Y:S01]  /*0710*/  @!P0 FMUL R9, R9, 16777216 ;  /* 0x4b80000009098820 */ /* 0x000fe20000400000 */
[----:B------:R-:W-:-:S05]  /*0720*/  FSEL R5, R4, 1, P3 ;  /* 0x3f80000004057808 */ /* 0x000fca0001800000 */
[----:B------:R-:W5:Y:S01]  /*0730*/  MUFU.RCP R24, R17 ;  /* 0x0000001100187308 */ /* 0x000f620000001000 */
[----:B------:R-:W-:Y:S01]  /*0740*/  FSEL R13, R4, 1, P2 ;  /* 0x3f800000040d7808 */ /* 0x000fe20001000000 */
[----:B------:R-:W-:Y:S01]  /*0750*/  FMUL R21, R6, R21 ;  /* 0x0000001506157220 */ /* 0x000fe20000400000 */
[----:B------:R-:W-:Y:S01]  /*0760*/  FMUL R20, R7, R20 ;  /* 0x0000001407147220 */ /* 0x000fe20000400000 */
[----:B---3--:R-:W-:Y:S01]  /*0770*/  FMUL R15, R15, R8 ;  /* 0x000000080f0f7220 */ /* 0x008fe20000400000 */
[----:B-1----:R-:W-:Y:S01]  /*0780*/  FMUL R14, R16, R9 ;  /* 0x00000009100e7220 */ /* 0x002fe20000400000 */
[----:B--2---:R-:W-:-:S04]  /*0790*/  IMAD.WIDE R6, R3, 0x4, R18 ;  /* 0x0000000403067825 */ /* 0x004fc800078e0212 */
[----:B------:R-:W-:Y:S01]  /*07a0*/  @!P4 FMUL R5, R5, 16777216 ;  /* 0x4b8000000505c820 */ /* 0x000fe20000400000 */
[----:B------:R-:W-:Y:S01]  /*07b0*/  @!P1 FMUL R13, R13, 16777216 ;  /* 0x4b8000000d0d9820 */ /* 0x000fe20000400000 */
[----:B0-----:R-:W-:-:S04]  /*07c0*/  IMAD.WIDE R8, R3, 0x4, R28 ;  /* 0x0000000403087825 */ /* 0x001fc800078e021c */
[----:B----4-:R-:W-:Y:S01]  /*07d0*/  FMUL R13, R10, R13 ;  /* 0x0000000d0a0d7220 */ /* 0x010fe20000400000 */
[----:B-----5:R-:W-:Y:S01]  /*07e0*/  FMUL R24, R24, R5 ;  /* 0x0000000518187220 */ /* 0x020fe20000400000 */
[----:B------:R-:W2:Y:S04]  /*07f0*/  LDG.E.EL.128 R8, desc[UR4][R8.64] ;  /* 0x0000000408087981 */ /* 0x000ea8000c2e1d00 */
[----:B------:R-:W2:Y:S01]  /*0800*/  LDG.E.EL.128 R4, desc[UR4][R6.64] ;  /* 0x0000000406047981 */ /* 0x000ea2000c2e1d00 */
[----:B------:R-:W-:-:S04]  /*0810*/  IMAD.WIDE R18, R0, 0x4, R18 ;  /* 0x0000000400127825 */ /* 0x000fc800078e0212 */
[----:B------:R-:W-:-:S04]  /*0820*/  IMAD.WIDE R16, R0, 0x4, R28 ;  /* 0x0000000400107825 */ /* 0x000fc800078e021c */
[----:B------:R-:W-:Y:S01]  /*0830*/  FMUL R0, R25, R14 ;  /* 0x0000000e19007220 */ /* 0x000fe20000400000 */
[----:B------:R-:W-:Y:S01]  /*0840*/  FMUL R3, R12, R15 ;  /* 0x0000000f0c037220 */ /* 0x000fe20000400000 */
[----:B------:R-:W-:Y:S02]  /*0850*/  FMUL R25, R26, R13 ;  /* 0x0000000d1a197220 */ /* 0x000fe40000400000 */
[----:B------:R-:W3:Y:S04]  /*0860*/  LDG.E.EL.128 R12, desc[UR4][R18.64] ;  /* 0x00000004120c7981 */ /* 0x000ee8000c2e1d00 */
[----:B------:R-:W3:Y:S01]  /*0870*/  LDG.E.EL.128 R16, desc[UR4][R16.64] ;  /* 0x0000000410107981 */ /* 0x000ee2000c2e1d00 */
[----:B------:R-:W-:Y:S01]  /*0880*/  FMUL R24, R23, R24 ;  /* 0x0000001817187220 */ /* 0x000fe20000400000 */
[----:B--2---:R-:W-:-:S02]  /*0890*/  FFMA R4, R4, R27, R8 ;  /* 0x0000001b04047223 */ /* 0x004fc40000000008 */
[----:B------:R-:W0:Y:S01]  /*08a0*/  LDC.64 R26, c[0x0][0x238] ;  /* 0x00008e00ff1a7b82 */ /* 0x000e220000000a00 */
[----:B------:R-:W-:Y:S01]  /*08b0*/  FFMA R5, R5, R22, R9 ;  /* 0x0000001605057223 */ /* 0x000fe20000000009 */
[----:B------:R-:W-:Y:S01]  /*08c0*/  FFMA R6, R6, R21, R10 ;  /* 0x0000001506067223 */ /* 0x000fe2000000000a */
[----:B------:R-:W-:Y:S01]  /*08d0*/  FFMA R7, R7, R20, R11 ;  /* 0x0000001407077223 */ /* 0x000fe2000000000b */
[----:B---3--:R-:W-:Y:S01]  /*08e0*/  FFMA R12, R12, R3, R16 ;  /* 0x000000030c0c7223 */ /* 0x008fe20000000010 */
[----:B------:R-:W-:Y:S01]  /*08f0*/  FFMA R13, R13, R0, R17 ;  /* 0x000000000d0d7223 */ /* 0x000fe20000000011 */
[----:B------:R-:W-:Y:S01]  /*0900*/  FFMA R14, R14, R25, R18 ;  /* 0x000000190e0e7223 */ /* 0x000fe20000000012 */
[----:B------:R-:W-:Y:S01]  /*0910*/  FFMA R15, R15, R24, R19 ;  /* 0x000000180f0f7223 */ /* 0x000fe20000000013 */
[----:B0-----:R-:W-:-:S05]  /*0920*/  IMAD.WIDE R26, R2, 0x4, R26 ;  /* 0x00000004021a7825 */ /* 0x001fca00078e021a */
[----:B------:R-:W-:Y:S04]  /*0930*/  STG.E.128 desc[UR4][R26.64], R4 ;  /* 0x000000041a007986 */ /* 0x000fe8000c101d04 */
[----:B------:R-:W-:Y:S01]  /*0940*/  STG.E.128 desc[UR4][R26.64+0x800], R12 ;  /* 0x0008000c1a007986 */ /* 0x000fe2000c101d04 */
[----:B------:R-:W-:Y:S05]  /*0950*/  EXIT ;  /* 0x000000000000794d */ /* 0x000fea0003800000 */
.L_x_0:
[----:B------:R-:W-:-:S00]  /*0960*/  BRA `(.L_x_0) ;  /* 0xfffffffc00fc7947 */ /* 0x000fc0000383ffff */
[----:B------:R-:W-:-:S00]  /*0970*/  NOP ;  /* 0x0000000000007918 */ /* 0x000fc00000000000 */
        /* <DEDUP_REMOVED lines=8> */
.L_x_1:


//--------------------- .nv.global.init           --------------------------
	.section	.nv.global.init,"aw",@progbits
.nv.global.init:
	.type		_$_str,@object
	.size		_$_str,(_$_str_$_2 - _$_str)
_$_str:
        /*0000*/ 	.byte	0x5f, 0x5f, 0x43, 0x55, 0x44, 0x41, 0x5f, 0x46, 0x54, 0x5a, 0x00
	.type		_$_str_$_2,@object
	.size		_$_str_$_2,(.L_1 - _$_str_$_2)
_$_str_$_2:
        /*000b*/ 	.byte	0x5f, 0x5f, 0x43, 0x55, 0x44, 0x41, 0x5f, 0x50, 0x52, 0x45, 0x43, 0x5f, 0x53, 0x51, 0x52, 0x54
        /*001b*/ 	.byte	0x00
.L_1:


//--------------------- .nv.constant0.triton_poi_fused__native_batch_norm_legit_no_training_3 --------------------------
	.section	.nv.constant0.triton_poi_fused__native_batch_norm_legit_no_training_3,"a",@progbits
	.sectionflags	@""
	.align	4
.nv.constant0.triton_poi_fused__native_batch_norm_legit_no_training_3:
	.zero		580
